//
// Generated by NVIDIA NVVM Compiler
//
// Compiler Build ID: CL-36424714
// Cuda compilation tools, release 13.0, V13.0.88
// Based on NVVM 20.0.0
//

.version 9.0
.target sm_100
.address_size 64

	// .globl	_Z18matmul_vec1x4_shflPKfS0_Pfiii

.visible .entry _Z18matmul_vec1x4_shflPKfS0_Pfiii(
	.param .u64 .ptr .align 1 _Z18matmul_vec1x4_shflPKfS0_Pfiii_param_0,
	.param .u64 .ptr .align 1 _Z18matmul_vec1x4_shflPKfS0_Pfiii_param_1,
	.param .u64 .ptr .align 1 _Z18matmul_vec1x4_shflPKfS0_Pfiii_param_2,
	.param .u32 _Z18matmul_vec1x4_shflPKfS0_Pfiii_param_3,
	.param .u32 _Z18matmul_vec1x4_shflPKfS0_Pfiii_param_4,
	.param .u32 _Z18matmul_vec1x4_shflPKfS0_Pfiii_param_5
)
{
	.reg .pred 	%p<51>;
	.reg .b32 	%r<101>;
	.reg .b32 	%f<181>;
	.reg .b64 	%rd<54>;

	ld.param.u64 	%rd18, [_Z18matmul_vec1x4_shflPKfS0_Pfiii_param_0];
	ld.param.u64 	%rd20, [_Z18matmul_vec1x4_shflPKfS0_Pfiii_param_1];
	ld.param.u32 	%r51, [_Z18matmul_vec1x4_shflPKfS0_Pfiii_param_3];
	ld.param.u32 	%r52, [_Z18matmul_vec1x4_shflPKfS0_Pfiii_param_5];
	cvta.to.global.u64 	%rd1, %rd20;
	cvta.to.global.u64 	%rd2, %rd18;
	mov.u32 	%r1, %tid.x;
	and.b32  	%r2, %r1, 31;
	mov.u32 	%r53, %ctaid.y;
	mov.u32 	%r54, %ntid.y;
	mov.u32 	%r55, %tid.y;
	mad.lo.s32 	%r3, %r53, %r54, %r55;
	mov.u32 	%r4, %ctaid.x;
	mov.u32 	%r5, %ntid.x;
	mul.lo.s32 	%r56, %r5, %r4;
	shl.b32 	%r6, %r56, 2;
	shl.b32 	%r7, %r1, 2;
	add.s32 	%r57, %r6, %r7;
	setp.ge.s32 	%p4, %r3, %r51;
	setp.ge.s32 	%p5, %r57, %r52;
	or.pred  	%p6, %p4, %p5;
	@%p6 bra 	$L__BB0_64;
	ld.param.u32 	%r83, [_Z18matmul_vec1x4_shflPKfS0_Pfiii_param_4];
	setp.lt.s32 	%p7, %r83, 1;
	mov.f32 	%f177, 0f00000000;
	mov.f32 	%f134, %f177;
	mov.f32 	%f133, %f177;
	mov.f32 	%f158, %f177;
	@%p7 bra 	$L__BB0_56;
	ld.param.u32 	%r84, [_Z18matmul_vec1x4_shflPKfS0_Pfiii_param_4];
	mul.wide.u32 	%rd3, %r84, %r3;
	add.s32 	%r9, %r57, 3;
	add.s32 	%r10, %r57, 1;
	add.s32 	%r11, %r57, 2;
	and.b32  	%r12, %r84, 3;
	setp.lt.u32 	%p8, %r84, 4;
	mov.f32 	%f158, 0f00000000;
	mov.b32 	%r96, 0;
	mov.f32 	%f133, %f158;
	mov.f32 	%f134, %f158;
	mov.f32 	%f177, %f158;
	@%p8 bra 	$L__BB0_43;
	ld.param.u32 	%r85, [_Z18matmul_vec1x4_shflPKfS0_Pfiii_param_4];
	setp.lt.s32 	%p9, %r9, %r52;
	and.b32  	%r59, %r52, 3;
	neg.s32 	%r60, %r52;
	and.b32  	%r61, %r60, 3;
	setp.eq.s32 	%p10, %r59, 0;
	and.pred  	%p1, %p10, %p9;
	and.b32  	%r62, %r52, 1;
	setp.eq.b32 	%p11, %r62, 1;
	not.pred 	%p12, %p11;
	and.pred  	%p2, %p12, %p9;
	setp.eq.s32 	%p13, %r61, 0;
	and.pred  	%p3, %p13, %p9;
	and.b32  	%r63, %r85, 2147483644;
	neg.s32 	%r91, %r63;
	add.s32 	%r64, %r52, %r6;
	add.s32 	%r90, %r64, %r7;
	shl.b32 	%r65, %r52, 1;
	add.s32 	%r89, %r57, %r65;
	mad.lo.s32 	%r66, %r5, %r4, %r1;
	shl.b32 	%r67, %r66, 2;
	mad.lo.s32 	%r88, %r52, 3, %r67;
	shl.b64 	%rd21, %rd3, 2;
	add.s64 	%rd22, %rd21, %rd2;
	add.s64 	%rd52, %rd22, 8;
	mov.f32 	%f158, 0f00000000;
	mov.u32 	%r87, %r57;
$L__BB0_4:
	.pragma "nounroll";
	setp.ne.s32 	%p14, %r2, 0;
	mov.b32 	%r92, 0;
	@%p14 bra 	$L__BB0_6;
	ld.global.nc.u32 	%r92, [%rd52+-8];
$L__BB0_6:
	setp.ge.s32 	%p15, %r9, %r52;
	shfl.sync.idx.b32	%r69|%p16, %r92, 0, 31, -1;
	mov.b32 	%f5, %r69;
	@%p15 bra 	$L__BB0_8;
	mul.wide.s32 	%rd24, %r87, 4;
	add.s64 	%rd25, %rd1, %rd24;
	ld.global.nc.v4.f32 	{%f137, %f105, %f106, %f107}, [%rd25];
	fma.rn.f32 	%f134, %f105, %f5, %f134;
	fma.rn.f32 	%f133, %f106, %f5, %f133;
	fma.rn.f32 	%f158, %f107, %f5, %f158;
	bra.uni 	$L__BB0_12;
$L__BB0_8:
	setp.ge.s32 	%p17, %r10, %r52;
	mul.wide.s32 	%rd23, %r87, 4;
	add.s64 	%rd6, %rd1, %rd23;
	ld.global.nc.f32 	%f137, [%rd6];
	@%p17 bra 	$L__BB0_10;
	ld.global.nc.f32 	%f103, [%rd6+4];
	fma.rn.f32 	%f134, %f103, %f5, %f134;
$L__BB0_10:
	setp.ge.s32 	%p18, %r11, %r52;
	@%p18 bra 	$L__BB0_12;
	ld.global.nc.f32 	%f104, [%rd6+8];
	fma.rn.f32 	%f133, %f104, %f5, %f133;
$L__BB0_12:
	fma.rn.f32 	%f18, %f137, %f5, %f177;
	mov.b32 	%r93, 0;
	@%p14 bra 	$L__BB0_14;
	ld.global.nc.u32 	%r93, [%rd52+-4];
$L__BB0_14:
	shfl.sync.idx.b32	%r71|%p20, %r93, 0, 31, -1;
	mov.b32 	%f19, %r71;
	@%p1 bra 	$L__BB0_21;
	setp.ge.s32 	%p21, %r10, %r52;
	mul.wide.s32 	%rd26, %r90, 4;
	add.s64 	%rd7, %rd1, %rd26;
	ld.global.nc.f32 	%f143, [%rd7];
	@%p21 bra 	$L__BB0_17;
	ld.global.nc.f32 	%f108, [%rd7+4];
	fma.rn.f32 	%f134, %f108, %f19, %f134;
$L__BB0_17:
	setp.ge.s32 	%p22, %r11, %r52;
	@%p22 bra 	$L__BB0_19;
	ld.global.nc.f32 	%f109, [%rd7+8];
	fma.rn.f32 	%f133, %f109, %f19, %f133;
$L__BB0_19:
	@%p15 bra 	$L__BB0_22;
	ld.global.nc.f32 	%f110, [%rd7+12];
	fma.rn.f32 	%f158, %f110, %f19, %f158;
	bra.uni 	$L__BB0_22;
$L__BB0_21:
	mul.wide.s32 	%rd27, %r90, 4;
	add.s64 	%rd28, %rd1, %rd27;
	ld.global.nc.v4.f32 	{%f143, %f111, %f112, %f113}, [%rd28];
	fma.rn.f32 	%f134, %f111, %f19, %f134;
	fma.rn.f32 	%f133, %f112, %f19, %f133;
	fma.rn.f32 	%f158, %f113, %f19, %f158;
$L__BB0_22:
	fma.rn.f32 	%f34, %f143, %f19, %f18;
	mov.b32 	%r94, 0;
	@%p14 bra 	$L__BB0_24;
	ld.global.nc.u32 	%r94, [%rd52];
$L__BB0_24:
	shfl.sync.idx.b32	%r73|%p25, %r94, 0, 31, -1;
	mov.b32 	%f35, %r73;
	@%p2 bra 	$L__BB0_31;
	setp.ge.s32 	%p26, %r10, %r52;
	mul.wide.s32 	%rd29, %r89, 4;
	add.s64 	%rd8, %rd1, %rd29;
	ld.global.nc.f32 	%f149, [%rd8];
	@%p26 bra 	$L__BB0_27;
	ld.global.nc.f32 	%f114, [%rd8+4];
	fma.rn.f32 	%f134, %f114, %f35, %f134;
$L__BB0_27:
	setp.ge.s32 	%p27, %r11, %r52;
	@%p27 bra 	$L__BB0_29;
	ld.global.nc.f32 	%f115, [%rd8+8];
	fma.rn.f32 	%f133, %f115, %f35, %f133;
$L__BB0_29:
	@%p15 bra 	$L__BB0_32;
	ld.global.nc.f32 	%f116, [%rd8+12];
	fma.rn.f32 	%f158, %f116, %f35, %f158;
	bra.uni 	$L__BB0_32;
$L__BB0_31:
	mul.wide.s32 	%rd30, %r89, 4;
	add.s64 	%rd31, %rd1, %rd30;
	ld.global.nc.v4.f32 	{%f149, %f117, %f118, %f119}, [%rd31];
	fma.rn.f32 	%f134, %f117, %f35, %f134;
	fma.rn.f32 	%f133, %f118, %f35, %f133;
	fma.rn.f32 	%f158, %f119, %f35, %f158;
$L__BB0_32:
	fma.rn.f32 	%f50, %f149, %f35, %f34;
	mov.b32 	%r95, 0;
	@%p14 bra 	$L__BB0_34;
	ld.global.nc.u32 	%r95, [%rd52+4];
$L__BB0_34:
	shfl.sync.idx.b32	%r75|%p30, %r95, 0, 31, -1;
	mov.b32 	%f51, %r75;
	@%p3 bra 	$L__BB0_41;
	setp.ge.s32 	%p31, %r10, %r52;
	mul.wide.s32 	%rd32, %r88, 4;
	add.s64 	%rd9, %rd1, %rd32;
	ld.global.nc.f32 	%f155, [%rd9];
	@%p31 bra 	$L__BB0_37;
	ld.global.nc.f32 	%f120, [%rd9+4];
	fma.rn.f32 	%f134, %f120, %f51, %f134;
$L__BB0_37:
	setp.ge.s32 	%p32, %r11, %r52;
	@%p32 bra 	$L__BB0_39;
	ld.global.nc.f32 	%f121, [%rd9+8];
	fma.rn.f32 	%f133, %f121, %f51, %f133;
$L__BB0_39:
	@%p15 bra 	$L__BB0_42;
	ld.global.nc.f32 	%f122, [%rd9+12];
	fma.rn.f32 	%f158, %f122, %f51, %f158;
	bra.uni 	$L__BB0_42;
$L__BB0_41:
	mul.wide.s32 	%rd33, %r88, 4;
	add.s64 	%rd34, %rd1, %rd33;
	ld.global.nc.v4.f32 	{%f155, %f123, %f124, %f125}, [%rd34];
	fma.rn.f32 	%f134, %f123, %f51, %f134;
	fma.rn.f32 	%f133, %f124, %f51, %f133;
	fma.rn.f32 	%f158, %f125, %f51, %f158;
$L__BB0_42:
	ld.param.u32 	%r86, [_Z18matmul_vec1x4_shflPKfS0_Pfiii_param_4];
	and.b32  	%r96, %r86, 2147483644;
	fma.rn.f32 	%f177, %f155, %f51, %f50;
	add.s32 	%r91, %r91, 4;
	shl.b32 	%r76, %r52, 2;
	add.s32 	%r90, %r90, %r76;
	add.s32 	%r89, %r89, %r76;
	add.s32 	%r88, %r88, %r76;
	add.s32 	%r87, %r87, %r76;
	add.s64 	%rd52, %rd52, 16;
	setp.ne.s32 	%p34, %r91, 0;
	@%p34 bra 	$L__BB0_4;
$L__BB0_43:
	setp.eq.s32 	%p35, %r12, 0;
	@%p35 bra 	$L__BB0_56;
	ld.param.u64 	%rd50, [_Z18matmul_vec1x4_shflPKfS0_Pfiii_param_0];
	mul.lo.s32 	%r99, %r96, %r52;
	add.s32 	%r77, %r6, %r99;
	add.s32 	%r98, %r77, %r7;
	cvt.u64.u32 	%rd35, %r96;
	add.s64 	%rd36, %rd3, %rd35;
	shl.b64 	%rd37, %rd36, 2;
	cvta.to.global.u64 	%rd38, %rd50;
	add.s64 	%rd53, %rd38, %rd37;
	neg.s32 	%r97, %r12;
$L__BB0_45:
	.pragma "nounroll";
	setp.ne.s32 	%p36, %r2, 0;
	mov.b32 	%r100, 0;
	@%p36 bra 	$L__BB0_47;
	ld.global.nc.u32 	%r100, [%rd53];
$L__BB0_47:
	setp.lt.s32 	%p37, %r9, %r52;
	shfl.sync.idx.b32	%r79|%p38, %r100, 0, 31, -1;
	mov.b32 	%f79, %r79;
	and.b32  	%r80, %r99, 3;
	setp.eq.s32 	%p39, %r80, 0;
	and.pred  	%p40, %p39, %p37;
	@%p40 bra 	$L__BB0_54;
	setp.ge.s32 	%p41, %r10, %r52;
	mul.wide.s32 	%rd39, %r98, 4;
	add.s64 	%rd13, %rd1, %rd39;
	ld.global.nc.f32 	%f173, [%rd13];
	@%p41 bra 	$L__BB0_50;
	ld.global.nc.f32 	%f126, [%rd13+4];
	fma.rn.f32 	%f134, %f126, %f79, %f134;
$L__BB0_50:
	setp.ge.s32 	%p42, %r11, %r52;
	@%p42 bra 	$L__BB0_52;
	ld.global.nc.f32 	%f127, [%rd13+8];
	fma.rn.f32 	%f133, %f127, %f79, %f133;
$L__BB0_52:
	setp.ge.s32 	%p43, %r9, %r52;
	@%p43 bra 	$L__BB0_55;
	ld.global.nc.f32 	%f128, [%rd13+12];
	fma.rn.f32 	%f158, %f128, %f79, %f158;
	bra.uni 	$L__BB0_55;
$L__BB0_54:
	mul.wide.s32 	%rd40, %r98, 4;
	add.s64 	%rd41, %rd1, %rd40;
	ld.global.nc.v4.f32 	{%f173, %f129, %f130, %f131}, [%rd41];
	fma.rn.f32 	%f134, %f129, %f79, %f134;
	fma.rn.f32 	%f133, %f130, %f79, %f133;
	fma.rn.f32 	%f158, %f131, %f79, %f158;
$L__BB0_55:
	fma.rn.f32 	%f177, %f173, %f79, %f177;
	add.s32 	%r99, %r99, %r52;
	add.s32 	%r98, %r98, %r52;
	add.s64 	%rd53, %rd53, 4;
	add.s32 	%r97, %r97, 1;
	setp.ne.s32 	%p44, %r97, 0;
	@%p44 bra 	$L__BB0_45;
$L__BB0_56:
	ld.param.u64 	%rd51, [_Z18matmul_vec1x4_shflPKfS0_Pfiii_param_2];
	cvta.to.global.u64 	%rd15, %rd51;
	cvt.u64.u32 	%rd42, %r3;
	cvt.s64.s32 	%rd43, %r52;
	mul.lo.s64 	%rd44, %rd43, %rd42;
	cvt.s64.s32 	%rd45, %r57;
	add.s64 	%rd16, %rd44, %rd45;
	and.b64  	%rd46, %rd44, 3;
	setp.ne.s64 	%p45, %rd46, 0;
	add.s32 	%r48, %r57, 3;
	setp.ge.s32 	%p46, %r48, %r52;
	or.pred  	%p47, %p45, %p46;
	@%p47 bra 	$L__BB0_58;
	shl.b64 	%rd48, %rd16, 2;
	add.s64 	%rd49, %rd15, %rd48;
	st.global.v4.f32 	[%rd49], {%f177, %f134, %f133, %f158};
	bra.uni 	$L__BB0_64;
$L__BB0_58:
	shl.b64 	%rd47, %rd16, 2;
	add.s64 	%rd17, %rd15, %rd47;
	st.global.f32 	[%rd17], %f177;
	add.s32 	%r81, %r57, 1;
	setp.ge.s32 	%p48, %r81, %r52;
	@%p48 bra 	$L__BB0_60;
	st.global.f32 	[%rd17+4], %f134;
$L__BB0_60:
	add.s32 	%r82, %r57, 2;
	setp.ge.s32 	%p49, %r82, %r52;
	@%p49 bra 	$L__BB0_62;
	st.global.f32 	[%rd17+8], %f133;
$L__BB0_62:
	setp.ge.s32 	%p50, %r48, %r52;
	@%p50 bra 	$L__BB0_64;
	st.global.f32 	[%rd17+12], %f158;
$L__BB0_64:
	ret;

}


// ===== COMPILED SASS (sm_100) =====

	.target	sm_100

	.elftype	@"ET_EXEC"


//--------------------- .note.nv.tkinfo           --------------------------
	.section	.note.nv.tkinfo,"",@"SHT_NOTE"
	.sectionflags	@"SHF_NOTE_NV_TKINFO"
	.tkinfo
        /*0018*/ 	.word	0x00000002
        /*0030*/ 	.string	""
        /*0030*/ 	.string	"ptxas"
        /*0030*/ 	.string	"Cuda compilation tools, release 13.0, V13.0.88"
        /*0030*/ 	.string	"Build cuda_13.0.r13.0/compiler.36424714_0"
        /*0030*/ 	.string	"-arch sm_100 -m 64 "



//--------------------- .note.nv.cuinfo           --------------------------
	.section	.note.nv.cuinfo,"",@"SHT_NOTE"
	.sectionflags	@"SHF_NOTE_NV_CUINFO"
        /*0018*/ 	.short	0x0002
        /*001a*/ 	.short	0x0064
        /*001c*/ 	.short	0x0082
	.zero		2


//--------------------- .nv.info                  --------------------------
	.section	.nv.info,"",@"SHT_CUDA_INFO"
	.align	4


	//----- nvinfo : EIATTR_REGCOUNT
	.align		4
        /*0000*/ 	.byte	0x04, 0x2f
        /*0002*/ 	.short	(.L_1 - .L_0)
	.align		4
.L_0:
        /*0004*/ 	.word	index@(_Z18matmul_vec1x4_shflPKfS0_Pfiii)
        /*0008*/ 	.word	0x00000020


	//----- nvinfo : EIATTR_FRAME_SIZE
	.align		4
.L_1:
        /*000c*/ 	.byte	0x04, 0x11
        /*000e*/ 	.short	(.L_3 - .L_2)
	.align		4
.L_2:
        /*0010*/ 	.word	index@(_Z18matmul_vec1x4_shflPKfS0_Pfiii)
        /*0014*/ 	.word	0x00000000


	//----- nvinfo : EIATTR_MIN_STACK_SIZE
	.align		4
.L_3:
        /*0018*/ 	.byte	0x04, 0x12
        /*001a*/ 	.short	(.L_5 - .L_4)
	.align		4
.L_4:
        /*001c*/ 	.word	index@(_Z18matmul_vec1x4_shflPKfS0_Pfiii)
        /*0020*/ 	.word	0x00000000
.L_5:


//--------------------- .nv.compat                --------------------------
	.section	.nv.compat,"",@"SHT_CUDA_COMPAT_INFO"
	.align	4
        /*0000*/ 	.byte	0x02, 0x09, 0x00, 0x00, 0x02, 0x02, 0x01, 0x00, 0x02, 0x05, 0x05, 0x00, 0x03, 0x07, 0x01, 0x01
        /*0010*/ 	.byte	0x02, 0x03, 0x00, 0x00, 0x02, 0x06, 0x01, 0x00, 0x04, 0x0b, 0x08, 0x00, 0x09, 0x00, 0x00, 0x00
        /*0020*/ 	.byte	0x00, 0x00, 0x00, 0x00


//--------------------- .nv.info._Z18matmul_vec1x4_shflPKfS0_Pfiii --------------------------
	.section	.nv.info._Z18matmul_vec1x4_shflPKfS0_Pfiii,"",@"SHT_CUDA_INFO"
	.sectionflags	@""
	.align	4


	//----- nvinfo : EIATTR_CUDA_API_VERSION
	.align		4
        /*0000*/ 	.byte	0x04, 0x37
        /*0002*/ 	.short	(.L_7 - .L_6)
.L_6:
        /*0004*/ 	.word	0x00000082


	//----- nvinfo : EIATTR_KPARAM_INFO
	.align		4
.L_7:
        /*0008*/ 	.byte	0x04, 0x17
        /*000a*/ 	.short	(.L_9 - .L_8)
.L_8:
        /*000c*/ 	.word	0x00000000
        /*0010*/ 	.short	0x0005
        /*0012*/ 	.short	0x0020
        /*0014*/ 	.byte	0x00, 0xf0, 0x11, 0x00


	//----- nvinfo : EIATTR_KPARAM_INFO
	.align		4
.L_9:
        /*0018*/ 	.byte	0x04, 0x17
        /*001a*/ 	.short	(.L_11 - .L_10)
.L_10:
        /*001c*/ 	.word	0x00000000
        /*0020*/ 	.short	0x0004
        /*0022*/ 	.short	0x001c
        /*0024*/ 	.byte	0x00, 0xf0, 0x11, 0x00


	//----- nvinfo : EIATTR_KPARAM_INFO
	.align		4
.L_11:
        /*0028*/ 	.byte	0x04, 0x17
        /*002a*/ 	.short	(.L_13 - .L_12)
.L_12:
        /*002c*/ 	.word	0x00000000
        /*0030*/ 	.short	0x0003
        /*0032*/ 	.short	0x0018
        /*0034*/ 	.byte	0x00, 0xf0, 0x11, 0x00


	//----- nvinfo : EIATTR_KPARAM_INFO
	.align		4
.L_13:
        /*0038*/ 	.byte	0x04, 0x17
        /*003a*/ 	.short	(.L_15 - .L_14)
.L_14:
        /*003c*/ 	.word	0x00000000
        /*0040*/ 	.short	0x0002
        /*0042*/ 	.short	0x0010
        /*0044*/ 	.byte	0x00, 0xf5, 0x21, 0x00


	//----- nvinfo : EIATTR_KPARAM_INFO
	.align		4
.L_15:
        /*0048*/ 	.byte	0x04, 0x17
        /*004a*/ 	.short	(.L_17 - .L_16)
.L_16:
        /*004c*/ 	.word	0x00000000
        /*0050*/ 	.short	0x0001
        /*0052*/ 	.short	0x0008
        /*0054*/ 	.byte	0x00, 0xf5, 0x21, 0x00


	//----- nvinfo : EIATTR_KPARAM_INFO
	.align		4
.L_17:
        /*0058*/ 	.byte	0x04, 0x17
        /*005a*/ 	.short	(.L_19 - .L_18)
.L_18:
        /*005c*/ 	.word	0x00000000
        /*0060*/ 	.short	0x0000
        /*0062*/ 	.short	0x0000
        /*0064*/ 	.byte	0x00, 0xf5, 0x21, 0x00


	//----- nvinfo : EIATTR_SPARSE_MMA_MASK
	.align		4
.L_19:
        /*0068*/ 	.byte	0x03, 0x50
        /*006a*/ 	.short	0x0000


	//----- nvinfo : EIATTR_MAXREG_COUNT
	.align		4
        /*006c*/ 	.byte	0x03, 0x1b
        /*006e*/ 	.short	0x00ff


	//----- nvinfo : EIATTR_MERCURY_ISA_VERSION
	.align		4
        /*0070*/ 	.byte	0x03, 0x5f
        /*0072*/ 	.short	0x0101


	//----- nvinfo : EIATTR_COOP_GROUP_MASK_REGIDS
	.align		4
        /*0074*/ 	.byte	0x04, 0x29
        /*0076*/ 	.short	(.L_21 - .L_20)


	//   ....[0]....
.L_20:
        /*0078*/ 	.word	0xffffffff


	//   ....[1]....
        /*007c*/ 	.word	0xffffffff


	//   ....[2]....
        /*0080*/ 	.word	0xffffffff


	//   ....[3]....
        /*0084*/ 	.word	0xffffffff


	//   ....[4]....
        /*0088*/ 	.word	0xffffffff


	//----- nvinfo : EIATTR_COOP_GROUP_INSTR_OFFSETS
	.align		4
.L_21:
        /*008c*/ 	.byte	0x04, 0x28
        /*008e*/ 	.short	(.L_23 - .L_22)


	//   ....[0]....
.L_22:
        /*0090*/ 	.word	0x00000430


	//   ....[1]....
        /*0094*/ 	.word	0x00000570


	//   ....[2]....
        /*0098*/ 	.word	0x00000730


	//   ....[3]....
        /*009c*/ 	.word	0x000008e0


	//   ....[4]....
        /*00a0*/ 	.word	0x00000ca0


	//----- nvinfo : EIATTR_VRC_CTA_INIT_COUNT
	.align		4
.L_23:
        /*00a4*/ 	.byte	0x02, 0x4a
	.zero		1
	.zero		1


	//----- nvinfo : EIATTR_EXIT_INSTR_OFFSETS
	.align		4
        /*00a8*/ 	.byte	0x04, 0x1c
        /*00aa*/ 	.short	(.L_25 - .L_24)


	//   ....[0]....
.L_24:
        /*00ac*/ 	.word	0x000000f0


	//   ....[1]....
        /*00b0*/ 	.word	0x00000f40


	//   ....[2]....
        /*00b4*/ 	.word	0x00001000


	//   ....[3]....
        /*00b8*/ 	.word	0x00001020


	//----- nvinfo : EIATTR_CRS_STACK_SIZE
	.align		4
.L_25:
        /*00bc*/ 	.byte	0x04, 0x1e
        /*00be*/ 	.short	(.L_27 - .L_26)
.L_26:
        /*00c0*/ 	.word	0x00000000


	//----- nvinfo : EIATTR_CBANK_PARAM_SIZE
	.align		4
.L_27:
        /*00c4*/ 	.byte	0x03, 0x19
        /*00c6*/ 	.short	0x0024


	//----- nvinfo : EIATTR_PARAM_CBANK
	.align		4
        /*00c8*/ 	.byte	0x04, 0x0a
        /*00ca*/ 	.short	(.L_29 - .L_28)
	.align		4
.L_28:
        /*00cc*/ 	.word	index@(.nv.constant0._Z18matmul_vec1x4_shflPKfS0_Pfiii)
        /*00d0*/ 	.short	0x0380
        /*00d2*/ 	.short	0x0024


	//----- nvinfo : EIATTR_SW_WAR
	.align		4
.L_29:
        /*00d4*/ 	.byte	0x04, 0x36
        /*00d6*/ 	.short	(.L_31 - .L_30)
.L_30:
        /*00d8*/ 	.word	0x00000008
.L_31:


//--------------------- .nv.callgraph             --------------------------
	.section	.nv.callgraph,"",@"SHT_CUDA_CALLGRAPH"
	.align	4
	.sectionentsize	8
	.align		4
        /*0000*/ 	.word	0x00000000
	.align		4
        /*0004*/ 	.word	0xffffffff
	.align		4
        /*0008*/ 	.word	0x00000000
	.align		4
        /*000c*/ 	.word	0xfffffffe
	.align		4
        /*0010*/ 	.word	0x00000000
	.align		4
        /*0014*/ 	.word	0xfffffffd
	.align		4
        /*0018*/ 	.word	0x00000000
	.align		4
        /*001c*/ 	.word	0xfffffffc


//--------------------- .text._Z18matmul_vec1x4_shflPKfS0_Pfiii --------------------------
	.section	.text._Z18matmul_vec1x4_shflPKfS0_Pfiii,"ax",@progbits
	.align	128
        .global         _Z18matmul_vec1x4_shflPKfS0_Pfiii
        .type           _Z18matmul_vec1x4_shflPKfS0_Pfiii,@function
        .size           _Z18matmul_vec1x4_shflPKfS0_Pfiii,(.L_x_25 - _Z18matmul_vec1x4_shflPKfS0_Pfiii)
        .other          _Z18matmul_vec1x4_shflPKfS0_Pfiii,@"STO_CUDA_ENTRY STV_DEFAULT"
_Z18matmul_vec1x4_shflPKfS0_Pfiii:
.text._Z18matmul_vec1x4_shflPKfS0_Pfiii:
[----:B------:R-:W-:Y:S01]  /*0000*/  LDC R1, c[0x0][0x37c] ;  /* 0x0000df00ff017b82 */ /* 0x000fe20000000800 */
[----:B------:R-:W0:Y:S07]  /*0010*/  S2R R7, SR_TID.X ;  /* 0x0000000000077919 */ /* 0x000e2e0000002100 */
[----:B------:R-:W1:Y:S01]  /*0020*/  LDC R0, c[0x0][0x364] ;  /* 0x0000d900ff007b82 */ /* 0x000e620000000800 */
[----:B------:R-:W2:Y:S01]  /*0030*/  LDCU UR6, c[0x0][0x398] ;  /* 0x00007300ff0677ac */ /* 0x000ea20008000800 */
[----:B------:R-:W1:Y:S06]  /*0040*/  S2R R5, SR_TID.Y ;  /* 0x0000000000057919 */ /* 0x000e6c0000002200 */
[----:B------:R-:W3:Y:S08]  /*0050*/  S2UR UR5, SR_CTAID.X ;  /* 0x00000000000579c3 */ /* 0x000ef00000002500 */
[----:B------:R-:W3:Y:S08]  /*0060*/  LDC R16, c[0x0][0x360] ;  /* 0x0000d800ff107b82 */ /* 0x000ef00000000800 */
[----:B------:R-:W1:Y:S01]  /*0070*/  S2UR UR4, SR_CTAID.Y ;  /* 0x00000000000479c3 */ /* 0x000e620000002600 */
[----:B0-----:R-:W-:-:S07]  /*0080*/  SHF.L.U32 R15, R7, 0x2, RZ ;  /* 0x00000002070f7819 */ /* 0x001fce00000006ff */
[----:B------:R-:W0:Y:S01]  /*0090*/  LDC R3, c[0x0][0x3a0] ;  /* 0x0000e800ff037b82 */ /* 0x000e220000000800 */
[----:B---3--:R-:W-:-:S04]  /*00a0*/  IMAD R24, R16, UR5, RZ ;  /* 0x0000000510187c24 */ /* 0x008fc8000f8e02ff */
[----:B------:R-:W-:Y:S02]  /*00b0*/  IMAD R2, R24, 0x4, R15 ;  /* 0x0000000418027824 */ /* 0x000fe400078e020f */
[----:B-1----:R-:W-:-:S03]  /*00c0*/  IMAD R0, R0, UR4, R5 ;  /* 0x0000000400007c24 */ /* 0x002fc6000f8e0205 */
[----:B0-----:R-:W-:-:S04]  /*00d0*/  ISETP.GE.AND P0, PT, R2, R3, PT ;  /* 0x000000030200720c */ /* 0x001fc80003f06270 */
[----:B--2---:R-:W-:-:S13]  /*00e0*/  ISETP.GE.OR P0, PT, R0, UR6, P0 ;  /* 0x0000000600007c0c */ /* 0x004fda0008706670 */
[----:B------:R-:W-:Y:S05]  /*00f0*/  @P0 EXIT ;  /* 0x000000000000094d */ /* 0x000fea0003800000 */
[----:B------:R-:W0:Y:S01]  /*0100*/  LDCU UR4, c[0x0][0x39c] ;  /* 0x00007380ff0477ac */ /* 0x000e220008000800 */
[----:B------:R-:W-:Y:S02]  /*0110*/  CS2R R8, SRZ ;  /* 0x0000000000087805 */ /* 0x000fe4000001ff00 */
[----:B------:R-:W-:Y:S01]  /*0120*/  CS2R R10, SRZ ;  /* 0x00000000000a7805 */ /* 0x000fe2000001ff00 */
[----:B------:R-:W1:Y:S01]  /*0130*/  LDCU.64 UR6, c[0x0][0x358] ;  /* 0x00006b00ff0677ac */ /* 0x000e620008000a00 */
[----:B0-----:R-:W-:-:S09]  /*0140*/  UISETP.GE.AND UP0, UPT, UR4, 0x1, UPT ;  /* 0x000000010400788c */ /* 0x001fd2000bf06270 */
[----:B-1----:R-:W-:Y:S05]  /*0150*/  BRA.U !UP0, `(.L_x_0) ;  /* 0x0000000d08447547 */ /* 0x002fea000b800000 */
[----:B------:R-:W-:Y:S01]  /*0160*/  UISETP.GE.U32.AND UP0, UPT, UR4, 0x4, UPT ;  /* 0x000000040400788c */ /* 0x000fe2000bf06070 */
[----:B------:R-:W-:Y:S01]  /*0170*/  LOP3.LUT R5, R7, 0x1f, RZ, 0xc0, !PT ;  /* 0x0000001f07057812 */ /* 0x000fe200078ec0ff */
[C---:B------:R-:W-:Y:S01]  /*0180*/  VIADD R4, R2.reuse, 0x1 ;  /* 0x0000000102047836 */ /* 0x040fe20000000000 */
[C---:B------:R-:W-:Y:S01]  /*0190*/  IADD3 R14, PT, PT, R2.reuse, 0x3, RZ ;  /* 0x00000003020e7810 */ /* 0x040fe20007ffe0ff */
[----:B------:R-:W-:Y:S01]  /*01a0*/  IMAD.MOV.U32 R19, RZ, RZ, RZ ;  /* 0x000000ffff137224 */ /* 0x000fe200078e00ff */
[----:B------:R-:W-:Y:S01]  /*01b0*/  IADD3 R6, PT, PT, R2, 0x2, RZ ;  /* 0x0000000202067810 */ /* 0x000fe20007ffe0ff */
[----:B------:R-:W-:Y:S01]  /*01c0*/  IMAD.WIDE.U32 R12, R0, UR4, RZ ;  /* 0x00000004000c7c25 */ /* 0x000fe2000f8e00ff */
[----:B------:R-:W-:Y:S02]  /*01d0*/  CS2R R10, SRZ ;  /* 0x00000000000a7805 */ /* 0x000fe4000001ff00 */
[----:B------:R-:W-:Y:S01]  /*01e0*/  CS2R R8, SRZ ;  /* 0x0000000000087805 */ /* 0x000fe2000001ff00 */
[----:B------:R-:W-:Y:S06]  /*01f0*/  BRA.U !UP0, `(.L_x_1) ;  /* 0x0000000908407547 */ /* 0x000fec000b800000 */
[----:B------:R-:W0:Y:S01]  /*0200*/  LDCU.64 UR8, c[0x0][0x380] ;  /* 0x00007000ff0877ac */ /* 0x000e220008000a00 */
[----:B------:R-:W-:Y:S01]  /*0210*/  IMAD R11, R16, UR5, R7 ;  /* 0x00000005100b7c24 */ /* 0x000fe2000f8e0207 */
[----:B------:R-:W-:Y:S01]  /*0220*/  IADD3 R18, PT, PT, -R3, RZ, RZ ;  /* 0x000000ff03127210 */ /* 0x000fe20007ffe1ff */
[----:B------:R-:W1:Y:S01]  /*0230*/  LDC R7, c[0x0][0x3a0] ;  /* 0x0000e800ff077b82 */ /* 0x000e620000000800 */
[----:B------:R-:W-:Y:S01]  /*0240*/  IMAD R22, R24, 0x4, R3 ;  /* 0x0000000418167824 */ /* 0x000fe200078e0203 */
[-C--:B------:R-:W-:Y:S01]  /*0250*/  ISETP.GE.AND P0, PT, R14, R3.reuse, PT ;  /* 0x000000030e00720c */ /* 0x080fe20003f06270 */
[----:B------:R-:W-:Y:S01]  /*0260*/  IMAD.SHL.U32 R16, R11, 0x4, RZ ;  /* 0x000000040b107824 */ /* 0x000fe200078e00ff */
[C---:B------:R-:W-:Y:S01]  /*0270*/  LOP3.LUT R17, R3.reuse, 0x1, RZ, 0xc0, !PT ;  /* 0x0000000103117812 */ /* 0x040fe200078ec0ff */
[----:B------:R-:W-:Y:S01]  /*0280*/  HFMA2 R11, -RZ, RZ, 0, 0 ;  /* 0x00000000ff0b7431 */ /* 0x000fe200000001ff */
[----:B------:R-:W-:Y:S01]  /*0290*/  LOP3.LUT P2, RZ, R18, 0x3, RZ, 0xc0, !PT ;  /* 0x0000000312ff7812 */ /* 0x000fe2000784c0ff */
[----:B------:R-:W-:Y:S01]  /*02a0*/  ULOP3.LUT UR4, UR4, 0x7ffffffc, URZ, 0xc0, !UPT ;  /* 0x7ffffffc04047892 */ /* 0x000fe2000f8ec0ff */
[C---:B------:R-:W-:Y:S01]  /*02b0*/  LOP3.LUT P1, RZ, R3.reuse, 0x3, RZ, 0xc0, !PT ;  /* 0x0000000303ff7812 */ /* 0x040fe2000782c0ff */
[----:B------:R-:W-:Y:S01]  /*02c0*/  IMAD R16, R3, 0x3, R16 ;  /* 0x0000000303107824 */ /* 0x000fe200078e0210 */
[----:B------:R-:W-:Y:S01]  /*02d0*/  ISETP.NE.U32.AND P0, PT, R17, 0x1, !P0 ;  /* 0x000000011100780c */ /* 0x000fe20004705070 */
[----:B------:R-:W-:Y:S01]  /*02e0*/  IMAD.MOV.U32 R18, RZ, RZ, R2 ;  /* 0x000000ffff127224 */ /* 0x000fe200078e0002 */
[----:B------:R-:W-:Y:S01]  /*02f0*/  IADD3 R22, PT, PT, R15, R22, RZ ;  /* 0x000000160f167210 */ /* 0x000fe20007ffe0ff */
[----:B------:R-:W-:Y:S01]  /*0300*/  UIADD3 UR4, UPT, UPT, -UR4, URZ, URZ ;  /* 0x000000ff04047290 */ /* 0x000fe2000fffe1ff */
[----:B------:R-:W-:-:S02]  /*0310*/  ISETP.LT.AND P1, PT, R14, R3, !P1 ;  /* 0x000000030e00720c */ /* 0x000fc40004f21270 */
[----:B0-----:R-:W-:Y:S02]  /*0320*/  LEA R26, P3, R12, UR8, 0x2 ;  /* 0x000000080c1a7c11 */ /* 0x001fe4000f8610ff */
[----:B------:R-:W-:Y:S02]  /*0330*/  ISETP.LT.AND P2, PT, R14, R3, !P2 ;  /* 0x000000030e00720c */ /* 0x000fe40005741270 */
[----:B------:R-:W-:Y:S01]  /*0340*/  LEA.HI.X R12, R12, UR9, R13, 0x2, P3 ;  /* 0x000000090c0c7c11 */ /* 0x000fe200098f140d */
[----:B------:R-:W0:Y:S01]  /*0350*/  LDCU.64 UR8, c[0x0][0x388] ;  /* 0x00007100ff0877ac */ /* 0x000e220008000a00 */
[----:B------:R-:W-:Y:S02]  /*0360*/  IADD3 R26, P4, PT, R26, 0x8, RZ ;  /* 0x000000081a1a7810 */ /* 0x000fe40007f9e0ff */
[----:B------:R-:W-:Y:S02]  /*0370*/  ISETP.NE.AND P3, PT, R5, RZ, PT ;  /* 0x000000ff0500720c */ /* 0x000fe40003f65270 */
[----:B------:R-:W-:Y:S01]  /*0380*/  LEA R20, R3, R2, 0x1 ;  /* 0x0000000203147211 */ /* 0x000fe200078e08ff */
[----:B------:R-:W-:-:S10]  /*0390*/  IMAD.X R27, RZ, RZ, R12, P4 ;  /* 0x000000ffff1b7224 */ /* 0x000fd400020e060c */
.L_x_19:
[----:B-1----:R-:W-:Y:S01]  /*03a0*/  IMAD.MOV.U32 R3, RZ, RZ, R7 ;  /* 0x000000ffff037224 */ /* 0x002fe200078e0007 */
[----:B------:R-:W-:Y:S02]  /*03b0*/  IADD3 R12, PT, PT, R2, 0x3, RZ ;  /* 0x00000003020c7810 */ /* 0x000fe40007ffe0ff */
[----:B------:R-:W-:Y:S02]  /*03c0*/  MOV R19, RZ ;  /* 0x000000ff00137202 */ /* 0x000fe40000000f00 */
[----:B------:R-:W-:-:S04]  /*03d0*/  ISETP.GE.AND P4, PT, R12, R3, PT ;  /* 0x000000030c00720c */ /* 0x000fc80003f86270 */
[----:B------:R-:W2:Y:S09]  /*03e0*/  @!P3 LDG.E.CONSTANT R19, desc[UR6][R26.64+-0x8] ;  /* 0xfffff8061a13b981 */ /* 0x000eb2000c1e9900 */
[----:B------:R-:W1:Y:S02]  /*03f0*/  @!P4 LDC.64 R28, c[0x0][0x388] ;  /* 0x0000e200ff1ccb82 */ /* 0x000e640000000a00 */
[----:B-1----:R-:W-:-:S06]  /*0400*/  @!P4 IMAD.WIDE R14, R18, 0x4, R28 ;  /* 0x00000004120ec825 */ /* 0x002fcc00078e021c */
[----:B------:R-:W3:Y:S01]  /*0410*/  @!P4 LDG.E.128.CONSTANT R12, desc[UR6][R14.64] ;  /* 0x000000060e0cc981 */ /* 0x000ee2000c1e9d00 */
[----:B------:R-:W-:Y:S03]  /*0420*/  BSSY.RECONVERGENT B0, `(.L_x_2) ;  /* 0x000000f000007945 */ /* 0x000fe60003800200 */
[----:B--2---:R-:W3:Y:S02]  /*0430*/  SHFL.IDX PT, R19, R19, RZ, 0x1f ;  /* 0x00001fff13137589 */ /* 0x004ee400000e0000 */
[C---:B---3--:R-:W-:Y:S01]  /*0440*/  @!P4 FFMA R9, R19.reuse, R13, R9 ;  /* 0x0000000d1309c223 */ /* 0x048fe20000000009 */
[----:B------:R-:W-:Y:S01]  /*0450*/  @!P4 FFMA R10, R19, R14, R10 ;  /* 0x0000000e130ac223 */ /* 0x000fe2000000000a */
[----:B------:R-:W-:Y:S06]  /*0460*/  @!P4 BRA `(.L_x_3) ;  /* 0x000000000028c947 */ /* 0x000fec0003800000 */
[-C--:B------:R-:W-:Y:S01]  /*0470*/  ISETP.GE.AND P5, PT, R4, R3.reuse, PT ;  /* 0x000000030400720c */ /* 0x080fe20003fa6270 */
[----:B0-----:R-:W-:Y:S01]  /*0480*/  IMAD.U32 R28, RZ, RZ, UR8 ;  /* 0x00000008ff1c7e24 */ /* 0x001fe2000f8e00ff */
[----:B------:R-:W-:Y:S02]  /*0490*/  ISETP.GE.AND P6, PT, R6, R3, PT ;  /* 0x000000030600720c */ /* 0x000fe40003fc6270 */
[----:B------:R-:W-:-:S03]  /*04a0*/  MOV R29, UR9 ;  /* 0x00000009001d7c02 */ /* 0x000fc60008000f00 */
[----:B------:R-:W-:-:S06]  /*04b0*/  IMAD.WIDE R12, R18, 0x4, R28 ;  /* 0x00000004120c7825 */ /* 0x000fcc00078e021c */
[----:B------:R-:W2:Y:S04]  /*04c0*/  @!P5 LDG.E.CONSTANT R14, desc[UR6][R12.64+0x4] ;  /* 0x000004060c0ed981 */ /* 0x000ea8000c1e9900 */
[----:B------:R-:W3:Y:S04]  /*04d0*/  @!P6 LDG.E.CONSTANT R17, desc[UR6][R12.64+0x8] ;  /* 0x000008060c11e981 */ /* 0x000ee8000c1e9900 */
[----:B------:R1:W5:Y:S01]  /*04e0*/  LDG.E.CONSTANT R12, desc[UR6][R12.64] ;  /* 0x000000060c0c7981 */ /* 0x000362000c1e9900 */
[C---:B--2---:R-:W-:Y:S01]  /*04f0*/  @!P5 FFMA R9, R19.reuse, R14, R9 ;  /* 0x0000000e1309d223 */ /* 0x044fe20000000009 */
[----:B-1-3--:R-:W-:-:S07]  /*0500*/  @!P6 FFMA R10, R19, R17, R10 ;  /* 0x00000011130ae223 */ /* 0x00afce000000000a */
.L_x_3:
[----:B0-----:R-:W-:Y:S05]  /*0510*/  BSYNC.RECONVERGENT B0 ;  /* 0x0000000000007941 */ /* 0x001fea0003800200 */
.L_x_2:
[----:B------:R-:W-:Y:S01]  /*0520*/  BSSY.RECONVERGENT B0, `(.L_x_4) ;  /* 0x0000004000007945 */ /* 0x000fe20003800200 */
[----:B------:R-:W-:-:S03]  /*0530*/  IMAD.MOV.U32 R17, RZ, RZ, RZ ;  /* 0x000000ffff117224 */ /* 0x000fc600078e00ff */
[----:B------:R-:W-:Y:S05]  /*0540*/  @P3 BRA `(.L_x_5) ;  /* 0x0000000000043947 */ /* 0x000fea0003800000 */
[----:B------:R0:W5:Y:S02]  /*0550*/  LDG.E.CONSTANT R17, desc[UR6][R26.64+-0x4] ;  /* 0xfffffc061a117981 */ /* 0x000164000c1e9900 */
.L_x_5:
[----:B------:R-:W-:Y:S05]  /*0560*/  BSYNC.RECONVERGENT B0 ;  /* 0x0000000000007941 */ /* 0x000fea0003800200 */
.L_x_4:
[----:B-----5:R-:W1:Y:S01]  /*0570*/  SHFL.IDX PT, R17, R17, RZ, 0x1f ;  /* 0x00001fff11117589 */ /* 0x020e6200000e0000 */
[----:B------:R-:W-:Y:S01]  /*0580*/  BSSY.RECONVERGENT B0, `(.L_x_6) ;  /* 0x0000015000007945 */ /* 0x000fe20003800200 */
[C---:B------:R-:W-:Y:S01]  /*0590*/  @!P4 FFMA R11, R19.reuse, R15, R11 ;  /* 0x0000000f130bc223 */ /* 0x040fe2000000000b */
[----:B------:R-:W-:Y:S02]  /*05a0*/  FFMA R8, R19, R12, R8 ;  /* 0x0000000c13087223 */ /* 0x000fe40000000008 */
[----:B------:R-:W-:Y:S05]  /*05b0*/  @P1 BRA `(.L_x_7) ;  /* 0x0000000000301947 */ /* 0x000fea0003800000 */
[-C--:B------:R-:W-:Y:S01]  /*05c0*/  ISETP.GE.AND P5, PT, R4, R3.reuse, PT ;  /* 0x000000030400720c */ /* 0x080fe20003fa6270 */
[----:B------:R-:W-:Y:S01]  /*05d0*/  IMAD.WIDE R14, R22, 0x4, R28 ;  /* 0x00000004160e7825 */ /* 0x000fe200078e021c */
[----:B------:R-:W-:-:S04]  /*05e0*/  ISETP.GE.AND P6, PT, R6, R3, PT ;  /* 0x000000030600720c */ /* 0x000fc80003fc6270 */
[----:B------:R2:W5:Y:S07]  /*05f0*/  LDG.E.CONSTANT R12, desc[UR6][R14.64] ;  /* 0x000000060e0c7981 */ /* 0x00056e000c1e9900 */
[----:B------:R-:W1:Y:S04]  /*0600*/  @!P5 LDG.E.CONSTANT R13, desc[UR6][R14.64+0x4] ;  /* 0x000004060e0dd981 */ /* 0x000e68000c1e9900 */
[----:B------:R-:W3:Y:S01]  /*0610*/  @!P6 LDG.E.CONSTANT R19, desc[UR6][R14.64+0x8] ;  /* 0x000008060e13e981 */ /* 0x000ee2000c1e9900 */
[C---:B-1----:R-:W-:Y:S01]  /*0620*/  @!P5 FFMA R9, R17.reuse, R13, R9 ;  /* 0x0000000d1109d223 */ /* 0x042fe20000000009 */
[----:B---3--:R-:W-:Y:S01]  /*0630*/  @!P6 FFMA R10, R17, R19, R10 ;  /* 0x00000013110ae223 */ /* 0x008fe2000000000a */
[----:B--2---:R-:W-:Y:S06]  /*0640*/  @P4 BRA `(.L_x_8) ;  /* 0x0000000000204947 */ /* 0x004fec0003800000 */
[----:B------:R-:W2:Y:S02]  /*0650*/  LDG.E.CONSTANT R14, desc[UR6][R14.64+0xc] ;  /* 0x00000c060e0e7981 */ /* 0x000ea4000c1e9900 */
[----:B--2---:R-:W-:Y:S01]  /*0660*/  FFMA R11, R17, R14, R11 ;  /* 0x0000000e110b7223 */ /* 0x004fe2000000000b */
[----:B------:R-:W-:Y:S06]  /*0670*/  BRA `(.L_x_8) ;  /* 0x0000000000147947 */ /* 0x000fec0003800000 */
.L_x_7:
[----:B------:R-:W-:-:S06]  /*0680*/  IMAD.WIDE R14, R22, 0x4, R28 ;  /* 0x00000004160e7825 */ /* 0x000fcc00078e021c */
[----:B------:R-:W1:Y:S02]  /*0690*/  LDG.E.128.CONSTANT R12, desc[UR6][R14.64] ;  /* 0x000000060e0c7981 */ /* 0x000e64000c1e9d00 */
[C---:B-1----:R-:W-:Y:S01]  /*06a0*/  FFMA R9, R17.reuse, R13, R9 ;  /* 0x0000000d11097223 */ /* 0x042fe20000000009 */
[C---:B------:R-:W-:Y:S01]  /*06b0*/  FFMA R10, R17.reuse, R14, R10 ;  /* 0x0000000e110a7223 */ /* 0x040fe2000000000a */
[----:B------:R-:W-:-:S07]  /*06c0*/  FFMA R11, R17, R15, R11 ;  /* 0x0000000f110b7223 */ /* 0x000fce000000000b */
.L_x_8:
[----:B------:R-:W-:Y:S05]  /*06d0*/  BSYNC.RECONVERGENT B0 ;  /* 0x0000000000007941 */ /* 0x000fea0003800200 */
.L_x_6:
[----:B------:R-:W-:Y:S01]  /*06e0*/  BSSY.RECONVERGENT B0, `(.L_x_9) ;  /* 0x0000004000007945 */ /* 0x000fe20003800200 */
[----:B------:R-:W-:-:S03]  /*06f0*/  MOV R19, RZ ;  /* 0x000000ff00137202 */ /* 0x000fc60000000f00 */
[----:B------:R-:W-:Y:S05]  /*0700*/  @P3 BRA `(.L_x_10) ;  /* 0x0000000000043947 */ /* 0x000fea0003800000 */
[----:B------:R1:W5:Y:S02]  /*0710*/  LDG.E.CONSTANT R19, desc[UR6][R26.64] ;  /* 0x000000061a137981 */ /* 0x000364000c1e9900 */
.L_x_10:
[----:B------:R-:W-:Y:S05]  /*0720*/  BSYNC.RECONVERGENT B0 ;  /* 0x0000000000007941 */ /* 0x000fea0003800200 */
.L_x_9:
[----:B-----5:R-:W2:Y:S01]  /*0730*/  SHFL.IDX PT, R19, R19, RZ, 0x1f ;  /* 0x00001fff13137589 */ /* 0x020ea200000e0000 */
[----:B------:R-:W-:Y:S01]  /*0740*/  BSSY.RECONVERGENT B0, `(.L_x_11) ;  /* 0x0000014000007945 */ /* 0x000fe20003800200 */
[----:B------:R-:W-:-:S03]  /*0750*/  FFMA R8, R17, R12, R8 ;  /* 0x0000000c11087223 */ /* 0x000fc60000000008 */
[----:B------:R-:W-:Y:S05]  /*0760*/  @P0 BRA `(.L_x_12) ;  /* 0x0000000000300947 */ /* 0x000fea0003800000 */
[-C--:B------:R-:W-:Y:S01]  /*0770*/  ISETP.GE.AND P5, PT, R4, R3.reuse, PT ;  /* 0x000000030400720c */ /* 0x080fe20003fa6270 */
[----:B------:R-:W-:Y:S01]  /*0780*/  IMAD.WIDE R14, R20, 0x4, R28 ;  /* 0x00000004140e7825 */ /* 0x000fe200078e021c */
[----:B------:R-:W-:-:S04]  /*0790*/  ISETP.GE.AND P6, PT, R6, R3, PT ;  /* 0x000000030600720c */ /* 0x000fc80003fc6270 */
[----:B------:R3:W5:Y:S07]  /*07a0*/  LDG.E.CONSTANT R12, desc[UR6][R14.64] ;  /* 0x000000060e0c7981 */ /* 0x00076e000c1e9900 */
[----:B------:R-:W2:Y:S04]  /*07b0*/  @!P5 LDG.E.CONSTANT R13, desc[UR6][R14.64+0x4] ;  /* 0x000004060e0dd981 */ /* 0x000ea8000c1e9900 */
[----:B------:R-:W4:Y:S01]  /*07c0*/  @!P6 LDG.E.CONSTANT R17, desc[UR6][R14.64+0x8] ;  /* 0x000008060e11e981 */ /* 0x000f22000c1e9900 */
[C---:B--2---:R-:W-:Y:S01]  /*07d0*/  @!P5 FFMA R9, R19.reuse, R13, R9 ;  /* 0x0000000d1309d223 */ /* 0x044fe20000000009 */
[----:B----4-:R-:W-:Y:S01]  /*07e0*/  @!P6 FFMA R10, R19, R17, R10 ;  /* 0x00000011130ae223 */ /* 0x010fe2000000000a */
[----:B---3--:R-:W-:Y:S06]  /*07f0*/  @P4 BRA `(.L_x_13) ;  /* 0x0000000000204947 */ /* 0x008fec0003800000 */
[----:B------:R-:W2:Y:S02]  /*0800*/  LDG.E.CONSTANT R14, desc[UR6][R14.64+0xc] ;  /* 0x00000c060e0e7981 */ /* 0x000ea4000c1e9900 */
[----:B--2---:R-:W-:Y:S01]  /*0810*/  FFMA R11, R19, R14, R11 ;  /* 0x0000000e130b7223 */ /* 0x004fe2000000000b */
[----:B------:R-:W-:Y:S06]  /*0820*/  BRA `(.L_x_13) ;  /* 0x0000000000147947 */ /* 0x000fec0003800000 */
.L_x_12:
[----:B------:R-:W-:-:S06]  /*0830*/  IMAD.WIDE R14, R20, 0x4, R28 ;  /* 0x00000004140e7825 */ /* 0x000fcc00078e021c */
[----:B------:R-:W2:Y:S02]  /*0840*/  LDG.E.128.CONSTANT R12, desc[UR6][R14.64] ;  /* 0x000000060e0c7981 */ /* 0x000ea4000c1e9d00 */
[C---:B--2---:R-:W-:Y:S01]  /*0850*/  FFMA R9, R19.reuse, R13, R9 ;  /* 0x0000000d13097223 */ /* 0x044fe20000000009 */
[C---:B------:R-:W-:Y:S01]  /*0860*/  FFMA R10, R19.reuse, R14, R10 ;  /* 0x0000000e130a7223 */ /* 0x040fe2000000000a */
[----:B------:R-:W-:-:S07]  /*0870*/  FFMA R11, R19, R15, R11 ;  /* 0x0000000f130b7223 */ /* 0x000fce000000000b */
.L_x_13:
[----:B------:R-:W-:Y:S05]  /*0880*/  BSYNC.RECONVERGENT B0 ;  /* 0x0000000000007941 */ /* 0x000fea0003800200 */
.L_x_11:
[----:B------:R-:W-:Y:S01]  /*0890*/  BSSY.RECONVERGENT B0, `(.L_x_14) ;  /* 0x0000004000007945 */ /* 0x000fe20003800200 */
[----:B------:R-:W-:-:S03]  /*08a0*/  IMAD.MOV.U32 R17, RZ, RZ, RZ ;  /* 0x000000ffff117224 */ /* 0x000fc600078e00ff */
[----:B------:R-:W-:Y:S05]  /*08b0*/  @P3 BRA `(.L_x_15) ;  /* 0x0000000000043947 */ /* 0x000fea0003800000 */
[----:B------:R2:W5:Y:S02]  /*08c0*/  LDG.E.CONSTANT R17, desc[UR6][R26.64+0x4] ;  /* 0x000004061a117981 */ /* 0x000564000c1e9900 */
.L_x_15:
[----:B------:R-:W-:Y:S05]  /*08d0*/  BSYNC.RECONVERGENT B0 ;  /* 0x0000000000007941 */ /* 0x000fea0003800200 */
.L_x_14:
[----:B-----5:R-:W3:Y:S01]  /*08e0*/  SHFL.IDX PT, R17, R17, RZ, 0x1f ;  /* 0x00001fff11117589 */ /* 0x020ee200000e0000 */
[----:B------:R-:W-:Y:S01]  /*08f0*/  BSSY.RECONVERGENT B0, `(.L_x_16) ;  /* 0x0000014000007945 */ /* 0x000fe20003800200 */
[----:B------:R-:W-:-:S03]  /*0900*/  FFMA R8, R19, R12, R8 ;  /* 0x0000000c13087223 */ /* 0x000fc60000000008 */
[----:B------:R-:W-:Y:S05]  /*0910*/  @P2 BRA `(.L_x_17) ;  /* 0x0000000000302947 */ /* 0x000fea0003800000 */
[-C--:B------:R-:W-:Y:S01]  /*0920*/  ISETP.GE.AND P5, PT, R4, R3.reuse, PT ;  /* 0x000000030400720c */ /* 0x080fe20003fa6270 */
[----:B------:R-:W-:Y:S01]  /*0930*/  IMAD.WIDE R28, R16, 0x4, R28 ;  /* 0x00000004101c7825 */ /* 0x000fe200078e021c */
[----:B------:R-:W-:-:S04]  /*0940*/  ISETP.GE.AND P6, PT, R6, R3, PT ;  /* 0x000000030600720c */ /* 0x000fc80003fc6270 */
[----:B------:R4:W5:Y:S07]  /*0950*/  LDG.E.CONSTANT R12, desc[UR6][R28.64] ;  /* 0x000000061c0c7981 */ /* 0x00096e000c1e9900 */
[----:B------:R-:W3:Y:S04]  /*0960*/  @!P5 LDG.E.CONSTANT R14, desc[UR6][R28.64+0x4] ;  /* 0x000004061c0ed981 */ /* 0x000ee8000c1e9900 */
[----:B------:R-:W2:Y:S01]  /*0970*/  @!P6 LDG.E.CONSTANT R13, desc[UR6][R28.64+0x8] ;  /* 0x000008061c0de981 */ /* 0x000ea2000c1e9900 */
[C---:B---3--:R-:W-:Y:S01]  /*0980*/  @!P5 FFMA R9, R17.reuse, R14, R9 ;  /* 0x0000000e1109d223 */ /* 0x048fe20000000009 */
[----:B--2---:R-:W-:Y:S01]  /*0990*/  @!P6 FFMA R10, R17, R13, R10 ;  /* 0x0000000d110ae223 */ /* 0x004fe2000000000a */
[----:B----4-:R-:W-:Y:S06]  /*09a0*/  @P4 BRA `(.L_x_18) ;  /* 0x0000000000204947 */ /* 0x010fec0003800000 */
[----:B------:R-:W2:Y:S02]  /*09b0*/  LDG.E.CONSTANT R28, desc[UR6][R28.64+0xc] ;  /* 0x00000c061c1c7981 */ /* 0x000ea4000c1e9900 */
[----:B--2---:R-:W-:Y:S01]  /*09c0*/  FFMA R11, R17, R28, R11 ;  /* 0x0000001c110b7223 */ /* 0x004fe2000000000b */
[----:B------:R-:W-:Y:S06]  /*09d0*/  BRA `(.L_x_18) ;  /* 0x0000000000147947 */ /* 0x000fec0003800000 */
.L_x_17:
[----:B------:R-:W-:-:S06]  /*09e0*/  IMAD.WIDE R14, R16, 0x4, R28 ;  /* 0x00000004100e7825 */ /* 0x000fcc00078e021c */
[----:B------:R-:W3:Y:S02]  /*09f0*/  LDG.E.128.CONSTANT R12, desc[UR6][R14.64] ;  /* 0x000000060e0c7981 */ /* 0x000ee4000c1e9d00 */
[C---:B---3--:R-:W-:Y:S01]  /*0a00*/  FFMA R9, R17.reuse, R13, R9 ;  /* 0x0000000d11097223 */ /* 0x048fe20000000009 */
[C---:B------:R-:W-:Y:S01]  /*0a10*/  FFMA R10, R17.reuse, R14, R10 ;  /* 0x0000000e110a7223 */ /* 0x040fe2000000000a */
[----:B------:R-:W-:-:S07]  /*0a20*/  FFMA R11, R17, R15, R11 ;  /* 0x0000000f110b7223 */ /* 0x000fce000000000b */
.L_x_18:
[----:B------:R-:W-:Y:S05]  /*0a30*/  BSYNC.RECONVERGENT B0 ;  /* 0x0000000000007941 */ /* 0x000fea0003800200 */
.L_x_16:
[----:B------:R-:W-:Y:S01]  /*0a40*/  UIADD3 UR4, UPT, UPT, UR4, 0x4, URZ ;  /* 0x0000000404047890 */ /* 0x000fe2000fffe0ff */
[----:B012---:R-:W-:Y:S01]  /*0a50*/  IADD3 R26, P4, PT, R26, 0x10, RZ ;  /* 0x000000101a1a7810 */ /* 0x007fe20007f9e0ff */
[----:B-----5:R-:W-:Y:S01]  /*0a60*/  FFMA R8, R17, R12, R8 ;  /* 0x0000000c11087223 */ /* 0x020fe20000000008 */
[C---:B------:R-:W-:Y:S01]  /*0a70*/  IMAD R22, R3.reuse, 0x4, R22 ;  /* 0x0000000403167824 */ /* 0x040fe200078e0216 */
[----:B------:R-:W-:Y:S01]  /*0a80*/  UISETP.NE.AND UP0, UPT, UR4, URZ, UPT ;  /* 0x000000ff0400728c */ /* 0x000fe2000bf05270 */
[----:B------:R-:W-:Y:S01]  /*0a90*/  IADD3.X R27, PT, PT, RZ, R27, RZ, P4, !PT ;  /* 0x0000001bff1b7210 */ /* 0x000fe200027fe4ff */
[C---:B------:R-:W-:Y:S01]  /*0aa0*/  IMAD R16, R3.reuse, 0x4, R16 ;  /* 0x0000000403107824 */ /* 0x040fe200078e0210 */
[C---:B------:R-:W-:Y:S02]  /*0ab0*/  LEA R20, R3.reuse, R20, 0x2 ;  /* 0x0000001403147211 */ /* 0x040fe400078e10ff */
[----:B------:R-:W-:-:S04]  /*0ac0*/  LEA R18, R3, R18, 0x2 ;  /* 0x0000001203127211 */ /* 0x000fc800078e10ff */
[----:B------:R-:W-:Y:S05]  /*0ad0*/  BRA.U UP0, `(.L_x_19) ;  /* 0xfffffff900307547 */ /* 0x000fea000b83ffff */
[----:B------:R-:W0:Y:S02]  /*0ae0*/  LDC R19, c[0x0][0x39c] ;  /* 0x0000e700ff137b82 */ /* 0x000e240000000800 */
[----:B0-----:R-:W-:-:S07]  /*0af0*/  LOP3.LUT R19, R19, 0x7ffffffc, RZ, 0xc0, !PT ;  /* 0x7ffffffc13137812 */ /* 0x001fce00078ec0ff */
.L_x_1:
[----:B------:R-:W0:Y:S02]  /*0b00*/  LDCU UR10, c[0x0][0x39c] ;  /* 0x00007380ff0a77ac */ /* 0x000e240008000800 */
[----:B0-----:R-:W-:-:S04]  /*0b10*/  ULOP3.LUT UR4, UR10, 0x3, URZ, 0xc0, !UPT ;  /* 0x000000030a047892 */ /* 0x001fc8000f8ec0ff */
[----:B------:R-:W-:-:S09]  /*0b20*/  UISETP.NE.AND UP0, UPT, UR4, URZ, UPT ;  /* 0x000000ff0400728c */ /* 0x000fd2000bf05270 */
[----:B------:R-:W-:Y:S05]  /*0b30*/  BRA.U !UP0, `(.L_x_0) ;  /* 0x0000000108cc7547 */ /* 0x000fea000b800000 */
[----:B------:R-:W0:Y:S01]  /*0b40*/  S2R R14, SR_TID.X ;  /* 0x00000000000e7919 */ /* 0x000e220000002100 */
[----:B------:R-:W1:Y:S01]  /*0b50*/  LDCU.64 UR8, c[0x0][0x380] ;  /* 0x00007000ff0877ac */ /* 0x000e620008000a00 */
[----:B------:R-:W2:Y:S01]  /*0b60*/  LDC R18, c[0x0][0x3a0] ;  /* 0x0000e800ff127b82 */ /* 0x000ea20000000800 */
[----:B------:R-:W-:Y:S01]  /*0b70*/  IMAD.WIDE.U32 R12, R0, UR10, RZ ;  /* 0x0000000a000c7c25 */ /* 0x000fe2000f8e00ff */
[----:B------:R-:W-:-:S03]  /*0b80*/  UIADD3 UR4, UPT, UPT, -UR4, URZ, URZ ;  /* 0x000000ff04047290 */ /* 0x000fc6000fffe1ff */
[----:B------:R-:W-:Y:S01]  /*0b90*/  IMAD R7, R19, R3, RZ ;  /* 0x0000000313077224 */ /* 0x000fe200078e02ff */
[----:B------:R-:W-:Y:S02]  /*0ba0*/  IADD3 R21, P0, PT, R12, R19, RZ ;  /* 0x000000130c157210 */ /* 0x000fe40007f1e0ff */
[----:B------:R-:W3:Y:S01]  /*0bb0*/  LDC.64 R16, c[0x0][0x388] ;  /* 0x0000e200ff107b82 */ /* 0x000ee20000000a00 */
[----:B------:R-:W-:Y:S02]  /*0bc0*/  IMAD R19, R24, 0x4, R7 ;  /* 0x0000000418137824 */ /* 0x000fe400078e0207 */
[----:B------:R-:W-:Y:S01]  /*0bd0*/  IMAD.X R12, RZ, RZ, R13, P0 ;  /* 0x000000ffff0c7224 */ /* 0x000fe200000e060d */
[----:B-1----:R-:W-:-:S04]  /*0be0*/  LEA R20, P1, R21, UR8, 0x2 ;  /* 0x0000000815147c11 */ /* 0x002fc8000f8210ff */
[----:B------:R-:W-:Y:S02]  /*0bf0*/  LEA.HI.X R21, R21, UR9, R12, 0x2, P1 ;  /* 0x0000000915157c11 */ /* 0x000fe400088f140c */
[----:B0-----:R-:W-:-:S04]  /*0c00*/  SHF.L.U32 R14, R14, 0x2, RZ ;  /* 0x000000020e0e7819 */ /* 0x001fc800000006ff */
[----:B------:R-:W-:-:S07]  /*0c10*/  IADD3 R19, PT, PT, R14, R19, RZ ;  /* 0x000000130e137210 */ /* 0x000fce0007ffe0ff */
.L_x_23:
[----:B------:R-:W-:Y:S01]  /*0c20*/  ISETP.NE.AND P0, PT, R5, RZ, PT ;  /* 0x000000ff0500720c */ /* 0x000fe20003f05270 */
[----:B------:R-:W-:-:S12]  /*0c30*/  IMAD.MOV.U32 R22, RZ, RZ, RZ ;  /* 0x000000ffff167224 */ /* 0x000fd800078e00ff */
[----:B------:R-:W4:Y:S01]  /*0c40*/  @!P0 LDG.E.CONSTANT R22, desc[UR6][R20.64] ;  /* 0x0000000614168981 */ /* 0x000f22000c1e9900 */
[----:B--2---:R-:W-:Y:S01]  /*0c50*/  IMAD.MOV.U32 R3, RZ, RZ, R18 ;  /* 0x000000ffff037224 */ /* 0x004fe200078e0012 */
[----:B------:R-:W-:Y:S01]  /*0c60*/  IADD3 R24, PT, PT, R2, 0x3, RZ ;  /* 0x0000000302187810 */ /* 0x000fe20007ffe0ff */
[----:B------:R-:W-:Y:S01]  /*0c70*/  BSSY.RECONVERGENT B0, `(.L_x_20) ;  /* 0x0000017000007945 */ /* 0x000fe20003800200 */
[----:B------:R-:W-:Y:S02]  /*0c80*/  LOP3.LUT P0, RZ, R7, 0x3, RZ, 0xc0, !PT ;  /* 0x0000000307ff7812 */ /* 0x000fe4000780c0ff */
[----:B------:R-:W-:Y:S01]  /*0c90*/  ISETP.LT.AND P1, PT, R24, R3, PT ;  /* 0x000000031800720c */ /* 0x000fe20003f21270 */
[----:B----4-:R-:W0:-:S12]  /*0ca0*/  SHFL.IDX PT, R22, R22, RZ, 0x1f ;  /* 0x00001fff16167589 */ /* 0x010e1800000e0000 */
[----:B------:R-:W-:Y:S05]  /*0cb0*/  @!P0 BRA P1, `(.L_x_21) ;  /* 0x0000000000348947 */ /* 0x000fea0000800000 */
[-C--:B------:R-:W-:Y:S01]  /*0cc0*/  ISETP.GE.AND P0, PT, R4, R3.reuse, PT ;  /* 0x000000030400720c */ /* 0x080fe20003f06270 */
[----:B---3--:R-:W-:Y:S01]  /*0cd0*/  IMAD.WIDE R14, R19, 0x4, R16 ;  /* 0x00000004130e7825 */ /* 0x008fe200078e0210 */
[----:B------:R-:W-:-:S04]  /*0ce0*/  ISETP.GE.AND P1, PT, R6, R3, PT ;  /* 0x000000030600720c */ /* 0x000fc80003f26270 */
[----:B------:R1:W5:Y:S07]  /*0cf0*/  LDG.E.CONSTANT R12, desc[UR6][R14.64] ;  /* 0x000000060e0c7981 */ /* 0x00036e000c1e9900 */
[----:B------:R-:W0:Y:S04]  /*0d00*/  @!P0 LDG.E.CONSTANT R13, desc[UR6][R14.64+0x4] ;  /* 0x000004060e0d8981 */ /* 0x000e28000c1e9900 */
[----:B------:R-:W2:Y:S01]  /*0d10*/  @!P1 LDG.E.CONSTANT R23, desc[UR6][R14.64+0x8] ;  /* 0x000008060e179981 */ /* 0x000ea2000c1e9900 */
[----:B------:R-:W-:Y:S01]  /*0d20*/  ISETP.GE.AND P2, PT, R24, R3, PT ;  /* 0x000000031800720c */ /* 0x000fe20003f46270 */
[C---:B0-----:R-:W-:Y:S01]  /*0d30*/  @!P0 FFMA R9, R22.reuse, R13, R9 ;  /* 0x0000000d16098223 */ /* 0x041fe20000000009 */
[----:B--2---:R-:W-:-:S11]  /*0d40*/  @!P1 FFMA R10, R22, R23, R10 ;  /* 0x00000017160a9223 */ /* 0x004fd6000000000a */
[----:B-1----:R-:W-:Y:S05]  /*0d50*/  @P2 BRA `(.L_x_22) ;  /* 0x0000000000202947 */ /* 0x002fea0003800000 */
[----:B------:R-:W2:Y:S02]  /*0d60*/  LDG.E.CONSTANT R14, desc[UR6][R14.64+0xc] ;  /* 0x00000c060e0e7981 */ /* 0x000ea4000c1e9900 */
[----:B--2---:R-:W-:Y:S01]  /*0d70*/  FFMA R11, R22, R14, R11 ;  /* 0x0000000e160b7223 */ /* 0x004fe2000000000b */
[----:B------:R-:W-:Y:S06]  /*0d80*/  BRA `(.L_x_22) ;  /* 0x0000000000147947 */ /* 0x000fec0003800000 */
.L_x_21:
[----:B---3--:R-:W-:-:S06]  /*0d90*/  IMAD.WIDE R14, R19, 0x4, R16 ;  /* 0x00000004130e7825 */ /* 0x008fcc00078e0210 */
[----:B------:R-:W0:Y:S02]  /*0da0*/  LDG.E.128.CONSTANT R12, desc[UR6][R14.64] ;  /* 0x000000060e0c7981 */ /* 0x000e24000c1e9d00 */
[C---:B0-----:R-:W-:Y:S01]  /*0db0*/  FFMA R9, R22.reuse, R13, R9 ;  /* 0x0000000d16097223 */ /* 0x041fe20000000009 */
[C---:B------:R-:W-:Y:S01]  /*0dc0*/  FFMA R10, R22.reuse, R14, R10 ;  /* 0x0000000e160a7223 */ /* 0x040fe2000000000a */
[----:B------:R-:W-:-:S07]  /*0dd0*/  FFMA R11, R22, R15, R11 ;  /* 0x0000000f160b7223 */ /* 0x000fce000000000b */
.L_x_22:
[----:B------:R-:W-:Y:S05]  /*0de0*/  BSYNC.RECONVERGENT B0 ;  /* 0x0000000000007941 */ /* 0x000fea0003800200 */
.L_x_20:
[----:B------:R-:W-:Y:S01]  /*0df0*/  UIADD3 UR4, UPT, UPT, UR4, 0x1, URZ ;  /* 0x0000000104047890 */ /* 0x000fe2000fffe0ff */
[----:B------:R-:W-:Y:S01]  /*0e00*/  IADD3 R20, P0, PT, R20, 0x4, RZ ;  /* 0x0000000414147810 */ /* 0x000fe20007f1e0ff */
[----:B-----5:R-:W-:Y:S01]  /*0e10*/  FFMA R8, R22, R12, R8 ;  /* 0x0000000c16087223 */ /* 0x020fe20000000008 */
[----:B------:R-:W-:Y:S01]  /*0e20*/  IADD3 R7, PT, PT, R7, R3, RZ ;  /* 0x0000000307077210 */ /* 0x000fe20007ffe0ff */
[----:B------:R-:W-:Y:S01]  /*0e30*/  UISETP.NE.AND UP0, UPT, UR4, URZ, UPT ;  /* 0x000000ff0400728c */ /* 0x000fe2000bf05270 */
[----:B------:R-:W-:Y:S01]  /*0e40*/  IMAD.IADD R19, R19, 0x1, R3 ;  /* 0x0000000113137824 */ /* 0x000fe200078e0203 */
[----:B------:R-:W-:-:S07]  /*0e50*/  IADD3.X R21, PT, PT, RZ, R21, RZ, P0, !PT ;  /* 0x00000015ff157210 */ /* 0x000fce00007fe4ff */
[----:B------:R-:W-:Y:S05]  /*0e60*/  BRA.U UP0, `(.L_x_23) ;  /* 0xfffffffd006c7547 */ /* 0x000fea000b83ffff */
.L_x_0:
[-C--:B------:R-:W-:Y:S01]  /*0e70*/  IMAD.WIDE.U32 R4, R0, R3.reuse, RZ ;  /* 0x0000000300047225 */ /* 0x080fe200078e00ff */
[----:B------:R-:W-:Y:S02]  /*0e80*/  SHF.R.S32.HI R7, RZ, 0x1f, R3 ;  /* 0x0000001fff077819 */ /* 0x000fe40000011403 */
[----:B------:R-:W-:Y:S01]  /*0e90*/  SHF.R.S32.HI R13, RZ, 0x1f, R2 ;  /* 0x0000001fff0d7819 */ /* 0x000fe20000011402 */
[----:B------:R-:W-:Y:S01]  /*0ea0*/  VIADD R6, R2, 0x3 ;  /* 0x0000000302067836 */ /* 0x000fe20000000000 */
[----:B------:R-:W-:Y:S01]  /*0eb0*/  LOP3.LUT P0, RZ, R4, 0x3, RZ, 0xc0, !PT ;  /* 0x0000000304ff7812 */ /* 0x000fe2000780c0ff */
[----:B------:R-:W-:Y:S01]  /*0ec0*/  IMAD R7, R7, R0, RZ ;  /* 0x0000000007077224 */ /* 0x000fe200078e02ff */
[----:B------:R-:W-:Y:S02]  /*0ed0*/  IADD3 R0, P1, PT, R2, R4, RZ ;  /* 0x0000000402007210 */ /* 0x000fe40007f3e0ff */
[----:B------:R-:W-:Y:S02]  /*0ee0*/  ISETP.GE.OR P0, PT, R6, R3, P0 ;  /* 0x000000030600720c */ /* 0x000fe40000706670 */
[----:B------:R-:W-:-:S11]  /*0ef0*/  IADD3.X R13, PT, PT, R13, R5, R7, P1, !PT ;  /* 0x000000050d0d7210 */ /* 0x000fd60000ffe407 */
[----:B------:R-:W0:Y:S02]  /*0f00*/  @!P0 LDC.64 R14, c[0x0][0x390] ;  /* 0x0000e400ff0e8b82 */ /* 0x000e240000000a00 */
[----:B0-----:R-:W-:-:S04]  /*0f10*/  @!P0 LEA R4, P1, R0, R14, 0x2 ;  /* 0x0000000e00048211 */ /* 0x001fc800078210ff */
[----:B------:R-:W-:-:S05]  /*0f20*/  @!P0 LEA.HI.X R5, R0, R15, R13, 0x2, P1 ;  /* 0x0000000f00058211 */ /* 0x000fca00008f140d */
[----:B------:R0:W-:Y:S01]  /*0f30*/  @!P0 STG.E.128 desc[UR6][R4.64], R8 ;  /* 0x0000000804008986 */ /* 0x0001e2000c101d06 */
[----:B------:R-:W-:Y:S05]  /*0f40*/  @!P0 EXIT ;  /* 0x000000000000894d */ /* 0x000fea0003800000 */
[----:B------:R-:W1:Y:S01]  /*0f50*/  LDCU.64 UR4, c[0x0][0x390] ;  /* 0x00007200ff0477ac */ /* 0x000e620008000a00 */
[C---:B0-----:R-:W-:Y:S02]  /*0f60*/  IADD3 R4, PT, PT, R2.reuse, 0x1, RZ ;  /* 0x0000000102047810 */ /* 0x041fe40007ffe0ff */
[----:B------:R-:W-:Y:S02]  /*0f70*/  IADD3 R2, PT, PT, R2, 0x2, RZ ;  /* 0x0000000202027810 */ /* 0x000fe40007ffe0ff */
[-C--:B------:R-:W-:Y:S02]  /*0f80*/  ISETP.GE.AND P1, PT, R4, R3.reuse, PT ;  /* 0x000000030400720c */ /* 0x080fe40003f26270 */
[----:B------:R-:W-:Y:S02]  /*0f90*/  ISETP.GE.AND P2, PT, R2, R3, PT ;  /* 0x000000030200720c */ /* 0x000fe40003f46270 */
[----:B-1----:R-:W-:-:S04]  /*0fa0*/  LEA R4, P0, R0, UR4, 0x2 ;  /* 0x0000000400047c11 */ /* 0x002fc8000f8010ff */
[----:B------:R-:W-:Y:S02]  /*0fb0*/  LEA.HI.X R5, R0, UR5, R13, 0x2, P0 ;  /* 0x0000000500057c11 */ /* 0x000fe400080f140d */
[----:B------:R-:W-:-:S03]  /*0fc0*/  ISETP.GE.AND P0, PT, R6, R3, PT ;  /* 0x000000030600720c */ /* 0x000fc60003f06270 */
[----:B------:R0:W-:Y:S04]  /*0fd0*/  STG.E desc[UR6][R4.64], R8 ;  /* 0x0000000804007986 */ /* 0x0001e8000c101906 */
[----:B------:R0:W-:Y:S04]  /*0fe0*/  @!P1 STG.E desc[UR6][R4.64+0x4], R9 ;  /* 0x0000040904009986 */ /* 0x0001e8000c101906 */
[----:B------:R0:W-:Y:S02]  /*0ff0*/  @!P2 STG.E desc[UR6][R4.64+0x8], R10 ;  /* 0x0000080a0400a986 */ /* 0x0001e4000c101906 */
[----:B------:R-:W-:Y:S05]  /*1000*/  @P0 EXIT ;  /* 0x000000000000094d */ /* 0x000fea0003800000 */
[----:B------:R-:W-:Y:S01]  /*1010*/  STG.E desc[UR6][R4.64+0xc], R11 ;  /* 0x00000c0b04007986 */ /* 0x000fe2000c101906 */
[----:B------:R-:W-:Y:S05]  /*1020*/  EXIT ;  /* 0x000000000000794d */ /* 0x000fea0003800000 */
.L_x_24:
[----:B------:R-:W-:-:S00]  /*1030*/  BRA `(.L_x_24) ;  /* 0xfffffffc00fc7947 */ /* 0x000fc0000383ffff */
[----:B------:R-:W-:-:S00]  /*1040*/  NOP ;  /* 0x0000000000007918 */ /* 0x000fc00000000000 */
        /* <DEDUP_REMOVED lines=11> */
.L_x_25:


//--------------------- .nv.shared.reserved.0     --------------------------
	.section	.nv.shared.reserved.0,"aw",@nobits
	.weak		__nv_reservedSMEM_offset_0_alias
	.size		__nv_reservedSMEM_offset_0_alias, 0, 64
	.other		__nv_reservedSMEM_offset_0_alias,@"STO_CUDA_RESERVED_SHARED STV_DEFAULT"
__nv_reservedSMEM_offset_0_alias:
	.zero		0
	.zero		64


//--------------------- .nv.constant0._Z18matmul_vec1x4_shflPKfS0_Pfiii --------------------------
	.section	.nv.constant0._Z18matmul_vec1x4_shflPKfS0_Pfiii,"a",@progbits
	.sectionflags	@""
	.align	4
.nv.constant0._Z18matmul_vec1x4_shflPKfS0_Pfiii:
	.zero		932


//--------------------- SYMBOLS --------------------------

	.type		.nv.reservedSmem.offset0,@object
	.size		.nv.reservedSmem.offset0,0x4
